	.headerflags	@"EF_CUDA_TEXMODE_UNIFIED EF_CUDA_64BIT_ADDRESS EF_CUDA_ACCELERATORS EF_CUDA_SM90 EF_CUDA_VIRTUAL_SM(EF_CUDA_SM90)"
	.elftype	@"ET_EXEC"


//--------------------- .nv.info                  --------------------------
	.section	.nv.info,"",@"SHT_CUDA_INFO"
	.align	4


	//----- nvinfo : EIATTR_REGCOUNT
	.align		4
        /*0000*/ 	.byte	0x04, 0x2f
        /*0002*/ 	.short	(.L_1 - .L_0)
	.align		4
.L_0:
        /*0004*/ 	.word	index@(triton_mm)
        /*0008*/ 	.word	0x00000032


	//----- nvinfo : EIATTR_MIN_STACK_SIZE
	.align		4
.L_1:
        /*000c*/ 	.byte	0x04, 0x12
        /*000e*/ 	.short	(.L_3 - .L_2)
	.align		4
.L_2:
        /*0010*/ 	.word	index@(triton_mm)
        /*0014*/ 	.word	0x00000000


	//----- nvinfo : EIATTR_FRAME_SIZE
	.align		4
.L_3:
        /*0018*/ 	.byte	0x04, 0x11
        /*001a*/ 	.short	(.L_5 - .L_4)
	.align		4
.L_4:
        /*001c*/ 	.word	index@(triton_mm)
        /*0020*/ 	.word	0x00000000


	//----- nvinfo : EIATTR_MIN_STACK_SIZE
	.align		4
.L_5:
        /*0024*/ 	.byte	0x04, 0x12
        /*0026*/ 	.short	(.L_7 - .L_6)
	.align		4
.L_6:
        /*0028*/ 	.word	index@(triton_mm)
        /*002c*/ 	.word	0x00000000
.L_7:


//--------------------- .nv.info.triton_mm        --------------------------
	.section	.nv.info.triton_mm,"",@"SHT_CUDA_INFO"
	.sectionflags	@""
	.align	4


	//----- nvinfo : EIATTR_CUDA_API_VERSION
	.align		4
        /*0000*/ 	.byte	0x04, 0x37
        /*0002*/ 	.short	(.L_9 - .L_8)
.L_8:
        /*0004*/ 	.word	0x0000007c


	//----- nvinfo : EIATTR_KPARAM_INFO
	.align		4
.L_9:
        /*0008*/ 	.byte	0x04, 0x17
        /*000a*/ 	.short	(.L_11 - .L_10)
.L_10:
        /*000c*/ 	.word	0x00000000
        /*0010*/ 	.short	0x0002
        /*0012*/ 	.short	0x0010
        /*0014*/ 	.byte	0x00, 0xf0, 0x21, 0x00


	//----- nvinfo : EIATTR_KPARAM_INFO
	.align		4
.L_11:
        /*0018*/ 	.byte	0x04, 0x17
        /*001a*/ 	.short	(.L_13 - .L_12)
.L_12:
        /*001c*/ 	.word	0x00000000
        /*0020*/ 	.short	0x0001
        /*0022*/ 	.short	0x0008
        /*0024*/ 	.byte	0x00, 0xf0, 0x21, 0x00


	//----- nvinfo : EIATTR_KPARAM_INFO
	.align		4
.L_13:
        /*0028*/ 	.byte	0x04, 0x17
        /*002a*/ 	.short	(.L_15 - .L_14)
.L_14:
        /*002c*/ 	.word	0x00000000
        /*0030*/ 	.short	0x0000
        /*0032*/ 	.short	0x0000
        /*0034*/ 	.byte	0x00, 0xf0, 0x21, 0x00


	//----- nvinfo : EIATTR_SPARSE_MMA_MASK
	.align		4
.L_15:
        /*0038*/ 	.byte	0x03, 0x50
        /*003a*/ 	.short	0x0000


	//----- nvinfo : EIATTR_MAXREG_COUNT
	.align		4
        /*003c*/ 	.byte	0x03, 0x1b
        /*003e*/ 	.short	0x00ff


	//----- nvinfo : EIATTR_EXIT_INSTR_OFFSETS
	.align		4
        /*0040*/ 	.byte	0x04, 0x1c
        /*0042*/ 	.short	(.L_17 - .L_16)


	//   ....[0]....
.L_16:
        /*0044*/ 	.word	0x00001580


	//   ....[1]....
        /*0048*/ 	.word	0x000015d0


	//----- nvinfo : EIATTR_MAX_THREADS
	.align		4
.L_17:
        /*004c*/ 	.byte	0x04, 0x05
        /*004e*/ 	.short	(.L_19 - .L_18)
.L_18:
        /*0050*/ 	.word	0x00000040
        /*0054*/ 	.word	0x00000001
        /*0058*/ 	.word	0x00000001


	//----- nvinfo : EIATTR_CBANK_PARAM_SIZE
	.align		4
.L_19:
        /*005c*/ 	.byte	0x03, 0x19
        /*005e*/ 	.short	0x0018


	//----- nvinfo : EIATTR_PARAM_CBANK
	.align		4
        /*0060*/ 	.byte	0x04, 0x0a
        /*0062*/ 	.short	(.L_21 - .L_20)
	.align		4
.L_20:
        /*0064*/ 	.word	index@(.nv.constant0.triton_mm)
        /*0068*/ 	.short	0x0210
        /*006a*/ 	.short	0x0018


	//----- nvinfo : EIATTR_SW_WAR
	.align		4
.L_21:
        /*006c*/ 	.byte	0x04, 0x36
        /*006e*/ 	.short	(.L_23 - .L_22)
.L_22:
        /*0070*/ 	.word	0x00000008
.L_23:


//--------------------- .nv.callgraph             --------------------------
	.section	.nv.callgraph,"",@"SHT_CUDA_CALLGRAPH"
	.align	4
	.sectionentsize	8
	.align		4
        /*0000*/ 	.word	0x00000000
	.align		4
        /*0004*/ 	.word	0xffffffff
	.align		4
        /*0008*/ 	.word	0x00000000
	.align		4
        /*000c*/ 	.word	0xfffffffe
	.align		4
        /*0010*/ 	.word	0x00000000
	.align		4
        /*0014*/ 	.word	0xfffffffd
	.align		4
        /*0018*/ 	.word	0x00000000
	.align		4
        /*001c*/ 	.word	0xfffffffc


//--------------------- .text.triton_mm           --------------------------
	.section	.text.triton_mm,"ax",@progbits
	.sectionflags	@"SHF_BARRIERS=1"
	.align	128
        .global         triton_mm
        .type           triton_mm,@function
        .size           triton_mm,(.L_x_2 - triton_mm)
        .other          triton_mm,@"STO_CUDA_ENTRY STV_DEFAULT"
triton_mm:
.text.triton_mm:
[----:B------:R-:W0:Y:S02]  /*0000*/  LDC R1, c[0x0][0x28] ;  /* 0x00000a00ff017b82 */ /* 0x000e240000000800 */
[----:B------:R-:W1:Y:S01]  /*0010*/  S2R R9, SR_CTAID.X ;  /* 0x0000000000097919 */ /* 0x000e620000002500 */
[----:B------:R-:W-:Y:S01]  /*0020*/  IMAD.MOV.U32 R5, RZ, RZ, -0x8 ;  /* 0xfffffff8ff057424 */ /* 0x000fe200078e00ff */
[----:B------:R-:W2:Y:S01]  /*0030*/  LDC.64 R22, c[0x0][0x210] ;  /* 0x00008400ff167b82 */ /* 0x000ea20000000a00 */
[----:B------:R-:W-:-:S07]  /*0040*/  ULDC.64 UR6, c[0x0][0x208] ;  /* 0x0000820000067ab9 */ /* 0x000fce0000000a00 */
[----:B------:R-:W3:Y:S01]  /*0050*/  LDC.64 R20, c[0x0][0x218] ;  /* 0x00008600ff147b82 */ /* 0x000ee20000000a00 */
[----:B-1----:R-:W-:-:S05]  /*0060*/  IMAD.HI R0, R9, 0x2aaaaaab, RZ ;  /* 0x2aaaaaab09007827 */ /* 0x002fca00078e02ff */
[----:B------:R-:W-:-:S04]  /*0070*/  SHF.R.U32.HI R3, RZ, 0x1f, R0 ;  /* 0x0000001fff037819 */ /* 0x000fc80000011600 */
[----:B------:R-:W-:-:S05]  /*0080*/  LEA.HI.SX32 R0, R0, R3, 0x19 ;  /* 0x0000000300007211 */ /* 0x000fca00078fcaff */
[C---:B------:R-:W-:Y:S02]  /*0090*/  IMAD R2, R0.reuse, R5, 0x80 ;  /* 0x0000008000027424 */ /* 0x040fe400078e0205 */
[----:B------:R-:W-:-:S03]  /*00a0*/  IMAD R7, R0, -0x300, R9 ;  /* 0xfffffd0000077824 */ /* 0x000fc600078e0209 */
[----:B------:R-:W-:-:S04]  /*00b0*/  VIMNMX R4, R2, 0x8, PT ;  /* 0x0000000802047848 */ /* 0x000fc80003fe0100 */
[-C--:B------:R-:W-:Y:S02]  /*00c0*/  IABS R11, R4.reuse ;  /* 0x00000004000b7213 */ /* 0x080fe40000000000 */
[----:B------:R-:W-:Y:S02]  /*00d0*/  IABS R8, R4 ;  /* 0x0000000400087213 */ /* 0x000fe40000000000 */
[----:B------:R-:W1:Y:S08]  /*00e0*/  I2F.RP R5, R11 ;  /* 0x0000000b00057306 */ /* 0x000e700000209400 */
[----:B-1----:R-:W1:Y:S02]  /*00f0*/  MUFU.RCP R5, R5 ;  /* 0x0000000500057308 */ /* 0x002e640000001000 */
[----:B-1----:R-:W-:Y:S01]  /*0100*/  VIADD R2, R5, 0xffffffe ;  /* 0x0ffffffe05027836 */ /* 0x002fe20000000000 */
[----:B------:R-:W-:-:S02]  /*0110*/  IABS R5, R7 ;  /* 0x0000000700057213 */ /* 0x000fc40000000000 */
[----:B------:R-:W-:-:S03]  /*0120*/  LOP3.LUT R7, R7, R4, RZ, 0x3c, !PT ;  /* 0x0000000407077212 */ /* 0x000fc600078e3cff */
[----:B------:R1:W4:Y:S01]  /*0130*/  F2I.FTZ.U32.TRUNC.NTZ R3, R2 ;  /* 0x0000000200037305 */ /* 0x000322000021f000 */
[----:B------:R-:W-:Y:S01]  /*0140*/  ISETP.GE.AND P2, PT, R7, RZ, PT ;  /* 0x000000ff0700720c */ /* 0x000fe20003f46270 */
[----:B-1----:R-:W-:Y:S02]  /*0150*/  IMAD.MOV.U32 R2, RZ, RZ, RZ ;  /* 0x000000ffff027224 */ /* 0x002fe400078e00ff */
[----:B----4-:R-:W-:-:S04]  /*0160*/  IMAD.MOV R6, RZ, RZ, -R3 ;  /* 0x000000ffff067224 */ /* 0x010fc800078e0a03 */
[----:B------:R-:W-:Y:S01]  /*0170*/  IMAD R13, R6, R11, RZ ;  /* 0x0000000b060d7224 */ /* 0x000fe200078e02ff */
[----:B------:R-:W-:-:S03]  /*0180*/  IABS R6, R9 ;  /* 0x0000000900067213 */ /* 0x000fc60000000000 */
[----:B------:R-:W-:-:S04]  /*0190*/  IMAD.HI.U32 R3, R3, R13, R2 ;  /* 0x0000000d03037227 */ /* 0x000fc800078e0002 */
[----:B------:R-:W-:Y:S02]  /*01a0*/  IMAD.MOV R13, RZ, RZ, -R8 ;  /* 0x000000ffff0d7224 */ /* 0x000fe400078e0a08 */
[----:B------:R-:W-:Y:S02]  /*01b0*/  IMAD.MOV.U32 R8, RZ, RZ, R5 ;  /* 0x000000ffff087224 */ /* 0x000fe400078e0005 */
[----:B------:R-:W-:-:S04]  /*01c0*/  IMAD.HI.U32 R2, R3, R6, RZ ;  /* 0x0000000603027227 */ /* 0x000fc800078e00ff */
[----:B------:R-:W-:Y:S02]  /*01d0*/  IMAD.HI.U32 R5, R3, R8, RZ ;  /* 0x0000000803057227 */ /* 0x000fe400078e00ff */
[----:B------:R-:W1:Y:S02]  /*01e0*/  S2R R3, SR_TID.X ;  /* 0x0000000000037919 */ /* 0x000e640000002100 */
[-C--:B------:R-:W-:Y:S02]  /*01f0*/  IMAD R2, R2, R13.reuse, R6 ;  /* 0x0000000d02027224 */ /* 0x080fe400078e0206 */
[----:B------:R-:W-:-:S03]  /*0200*/  IMAD R6, R5, R13, R8 ;  /* 0x0000000d05067224 */ /* 0x000fc600078e0208 */
[C---:B------:R-:W-:Y:S02]  /*0210*/  ISETP.GT.U32.AND P1, PT, R11.reuse, R2, PT ;  /* 0x000000020b00720c */ /* 0x040fe40003f24070 */
[----:B------:R-:W-:-:S11]  /*0220*/  ISETP.GT.U32.AND P0, PT, R11, R6, PT ;  /* 0x000000060b00720c */ /* 0x000fd60003f04070 */
[--C-:B------:R-:W-:Y:S01]  /*0230*/  @!P1 IMAD.IADD R2, R2, 0x1, -R11.reuse ;  /* 0x0000000102029824 */ /* 0x100fe200078e0a0b */
[----:B------:R-:W-:Y:S01]  /*0240*/  ISETP.GE.AND P1, PT, R9, RZ, PT ;  /* 0x000000ff0900720c */ /* 0x000fe20003f26270 */
[----:B------:R-:W-:Y:S02]  /*0250*/  @!P0 IMAD.IADD R6, R6, 0x1, -R11 ;  /* 0x0000000106068824 */ /* 0x000fe400078e0a0b */
[----:B------:R-:W-:Y:S01]  /*0260*/  @!P0 VIADD R5, R5, 0x1 ;  /* 0x0000000105058836 */ /* 0x000fe20000000000 */
[----:B------:R-:W-:Y:S02]  /*0270*/  ISETP.GT.U32.AND P4, PT, R11, R2, PT ;  /* 0x000000020b00720c */ /* 0x000fe40003f84070 */
[----:B------:R-:W-:Y:S02]  /*0280*/  ISETP.GE.U32.AND P3, PT, R6, R11, PT ;  /* 0x0000000b0600720c */ /* 0x000fe40003f66070 */
[----:B------:R-:W-:-:S09]  /*0290*/  ISETP.NE.AND P0, PT, R4, RZ, PT ;  /* 0x000000ff0400720c */ /* 0x000fd20003f05270 */
[----:B------:R-:W-:Y:S02]  /*02a0*/  @!P4 IMAD.IADD R2, R2, 0x1, -R11 ;  /* 0x000000010202c824 */ /* 0x000fe400078e0a0b */
[----:B------:R-:W-:Y:S02]  /*02b0*/  @P3 VIADD R5, R5, 0x1 ;  /* 0x0000000105053836 */ /* 0x000fe40000000000 */
[----:B------:R-:W-:Y:S02]  /*02c0*/  @!P1 IMAD.MOV R2, RZ, RZ, -R2 ;  /* 0x000000ffff029224 */ /* 0x000fe400078e0a02 */
[----:B------:R-:W-:Y:S01]  /*02d0*/  IMAD.MOV.U32 R6, RZ, RZ, R5 ;  /* 0x000000ffff067224 */ /* 0x000fe200078e0005 */
[----:B------:R-:W-:Y:S01]  /*02e0*/  LOP3.LUT R5, RZ, R4, RZ, 0x33, !PT ;  /* 0x00000004ff057212 */ /* 0x000fe200078e33ff */
[----:B-1----:R-:W-:Y:S02]  /*02f0*/  IMAD.SHL.U32 R4, R3, 0x8, RZ ;  /* 0x0000000803047824 */ /* 0x002fe400078e00ff */
[----:B------:R-:W-:Y:S01]  /*0300*/  @!P2 IMAD.MOV R6, RZ, RZ, -R6 ;  /* 0x000000ffff06a224 */ /* 0x000fe200078e0a06 */
[----:B------:R-:W-:-:S02]  /*0310*/  SEL R7, R5, R2, !P0 ;  /* 0x0000000205077207 */ /* 0x000fc40004000000 */
[----:B------:R-:W-:Y:S02]  /*0320*/  SHF.R.U32.HI R2, RZ, 0x1, R3 ;  /* 0x00000001ff027819 */ /* 0x000fe40000011603 */
[----:B------:R-:W-:Y:S01]  /*0330*/  SEL R6, R5, R6, !P0 ;  /* 0x0000000605067207 */ /* 0x000fe20004000000 */
[----:B------:R-:W-:Y:S01]  /*0340*/  IMAD R7, R0, 0x8, R7 ;  /* 0x0000000800077824 */ /* 0x000fe200078e0207 */
[----:B------:R-:W-:-:S03]  /*0350*/  SGXT.U32 R5, R2, 0x5 ;  /* 0x000000050205781a */ /* 0x000fc60000000000 */
[----:B------:R-:W-:Y:S01]  /*0360*/  IMAD.SHL.U32 R2, R7, 0x20, RZ ;  /* 0x0000002007027824 */ /* 0x000fe200078e00ff */
[----:B------:R-:W-:Y:S01]  /*0370*/  SHF.R.S32.HI R9, RZ, 0x1a, R7 ;  /* 0x0000001aff097819 */ /* 0x000fe20000011407 */
[----:B------:R-:W-:-:S03]  /*0380*/  IMAD.SHL.U32 R0, R6, 0x20, RZ ;  /* 0x0000002006007824 */ /* 0x000fc600078e00ff */
[----:B------:R-:W-:Y:S02]  /*0390*/  SGXT R9, R9, 0x1 ;  /* 0x000000010909781a */ /* 0x000fe40000000200 */
[-C--:B------:R-:W-:Y:S02]  /*03a0*/  LOP3.LUT R6, R2, R5.reuse, RZ, 0xfc, !PT ;  /* 0x0000000502067212 */ /* 0x080fe400078efcff */
[----:B------:R-:W-:Y:S02]  /*03b0*/  LOP3.LUT R7, R0, R5, RZ, 0xfc, !PT ;  /* 0x0000000500077212 */ /* 0x000fe400078efcff */
[----:B------:R-:W-:-:S03]  /*03c0*/  LEA.HI R9, R9, R6, RZ, 0xc ;  /* 0x0000000609097211 */ /* 0x000fc600078f60ff */
[----:B------:R-:W-:Y:S01]  /*03d0*/  IMAD.HI R8, R7, 0x2aaaaaab, RZ ;  /* 0x2aaaaaab07087827 */ /* 0x000fe200078e02ff */
[----:B------:R-:W-:-:S04]  /*03e0*/  LOP3.LUT R9, R9, 0xff000, RZ, 0xc0, !PT ;  /* 0x000ff00009097812 */ /* 0x000fc800078ec0ff */
[----:B------:R-:W-:Y:S01]  /*03f0*/  SHF.R.U32.HI R11, RZ, 0x1f, R8 ;  /* 0x0000001fff0b7819 */ /* 0x000fe20000011608 */
[----:B------:R-:W-:Y:S01]  /*0400*/  IMAD.IADD R9, R6, 0x1, -R9 ;  /* 0x0000000106097824 */ /* 0x000fe200078e0a09 */
[----:B------:R-:W-:Y:S02]  /*0410*/  LOP3.LUT R6, R4, 0x8, RZ, 0xc0, !PT ;  /* 0x0000000804067812 */ /* 0x000fe400078ec0ff */
[----:B------:R-:W-:-:S03]  /*0420*/  LEA.HI R8, R8, R11, RZ, 0x17 ;  /* 0x0000000b08087211 */ /* 0x000fc600078fb8ff */
[----:B------:R-:W-:Y:S02]  /*0430*/  IMAD R9, R9, 0x3000, R6 ;  /* 0x0000300009097824 */ /* 0x000fe400078e0206 */
[----:B------:R-:W-:Y:S02]  /*0440*/  IMAD R7, R8, -0xc00, R7 ;  /* 0xfffff40008077824 */ /* 0x000fe400078e0207 */
[----:B--2---:R-:W-:-:S04]  /*0450*/  IMAD.WIDE R22, R9, 0x2, R22 ;  /* 0x0000000209167825 */ /* 0x004fc800078e0216 */
[----:B------:R-:W-:Y:S01]  /*0460*/  IMAD R7, R7, 0x3000, R6 ;  /* 0x0000300007077824 */ /* 0x000fe200078e0206 */
[----:B------:R-:W2:Y:S03]  /*0470*/  LDG.E.128 R28, desc[UR6][R22.64] ;  /* 0x00000006161c7981 */ /* 0x000ea6000c1e1d00 */
[----:B---3--:R-:W-:Y:S01]  /*0480*/  IMAD.WIDE R20, R7, 0x2, R20 ;  /* 0x0000000207147825 */ /* 0x008fe200078e0214 */
[----:B------:R-:W-:Y:S06]  /*0490*/  BAR.SYNC.DEFER_BLOCKING 0x0 ;  /* 0x0000000000007b1d */ /* 0x000fec0000010000 */
[----:B------:R-:W3:Y:S02]  /*04a0*/  LDG.E.128 R32, desc[UR6][R20.64] ;  /* 0x0000000614207981 */ /* 0x000ee4000c1e1d00 */
[----:B------:R-:W1:Y:S01]  /*04b0*/  S2UR UR5, SR_CgaCtaId ;  /* 0x00000000000579c3 */ /* 0x000e620000008800 */
[----:B------:R-:W-:Y:S01]  /*04c0*/  LOP3.LUT R4, R4, 0x8, R3, 0x48, !PT ;  /* 0x0000000804047812 */ /* 0x000fe200078e4803 */
[----:B------:R-:W-:-:S04]  /*04d0*/  UMOV UR4, 0x400 ;  /* 0x0000040000047882 */ /* 0x000fc80000000000 */
[----:B------:R-:W-:Y:S01]  /*04e0*/  IMAD R4, R5, 0x10, R4 ;  /* 0x0000001005047824 */ /* 0x000fe200078e0204 */
[--C-:B------:R-:W-:Y:S02]  /*04f0*/  SHF.R.U32.HI R6, RZ, 0x3, R3.reuse ;  /* 0x00000003ff067819 */ /* 0x100fe40000011603 */
[--C-:B------:R-:W-:Y:S02]  /*0500*/  SHF.R.U32.HI R8, RZ, 0x2, R3.reuse ;  /* 0x00000002ff087819 */ /* 0x100fe40000011603 */
[--C-:B------:R-:W-:Y:S02]  /*0510*/  SHF.R.U32.HI R7, RZ, 0x4, R3.reuse ;  /* 0x00000004ff077819 */ /* 0x100fe40000011603 */
[----:B------:R-:W-:Y:S01]  /*0520*/  SHF.R.U32.HI R9, RZ, 0x4, R3 ;  /* 0x00000004ff097819 */ /* 0x000fe20000011603 */
[----:B-1----:R-:W-:Y:S01]  /*0530*/  UPRMT UR4, UR5, 0x654, UR4 ;  /* 0x0000065405047896 */ /* 0x002fe20008000004 */
[----:B------:R-:W-:-:S05]  /*0540*/  SGXT.U32 R6, R6, 0x1 ;  /* 0x000000010606781a */ /* 0x000fca0000000000 */
[----:B------:R-:W-:Y:S02]  /*0550*/  LEA R42, R4, UR4, 0x1 ;  /* 0x00000004042a7c11 */ /* 0x000fe4000f8e08ff */
[----:B------:R-:W-:Y:S02]  /*0560*/  SGXT.U32 R8, R8, 0x1 ;  /* 0x000000010808781a */ /* 0x000fe40000000000 */
[----:B------:R-:W-:Y:S02]  /*0570*/  SGXT.U32 R7, R7, 0x1 ;  /* 0x000000010707781a */ /* 0x000fe40000000000 */
[----:B------:R-:W-:Y:S02]  /*0580*/  LOP3.LUT R9, R6, 0x2, R9, 0xf8, !PT ;  /* 0x0000000206097812 */ /* 0x000fe400078ef809 */
[-C--:B------:R-:W-:Y:S01]  /*0590*/  LOP3.LUT R6, R6, R8.reuse, RZ, 0x3c, !PT ;  /* 0x0000000806067212 */ /* 0x080fe200078e3cff */
[----:B------:R-:W-:Y:S01]  /*05a0*/  IMAD.SHL.U32 R40, R3, 0x10, RZ ;  /* 0x0000001003287824 */ /* 0x000fe200078e00ff */
[----:B------:R-:W-:Y:S01]  /*05b0*/  LOP3.LUT R8, R7, R8, RZ, 0x3c, !PT ;  /* 0x0000000807087212 */ /* 0x000fe200078e3cff */
[----:B------:R-:W-:-:S02]  /*05c0*/  IMAD.SHL.U32 R9, R9, 0x80, RZ ;  /* 0x0000008009097824 */ /* 0x000fc400078e00ff */
[----:B------:R-:W-:Y:S01]  /*05d0*/  IMAD.SHL.U32 R7, R7, 0x80, RZ ;  /* 0x0000008007077824 */ /* 0x000fe200078e00ff */
[----:B------:R-:W-:Y:S01]  /*05e0*/  LOP3.LUT R40, R40, 0x70, RZ, 0xe2, !PT ;  /* 0x0000007028287812 */ /* 0x000fe200078ee2ff */
[----:B------:R-:W-:Y:S02]  /*05f0*/  IMAD.SHL.U32 R8, R8, 0x8, RZ ;  /* 0x0000000808087824 */ /* 0x000fe400078e00ff */
[----:B------:R-:W-:-:S03]  /*0600*/  IMAD.SHL.U32 R6, R6, 0x8, RZ ;  /* 0x0000000806067824 */ /* 0x000fc600078e00ff */
[----:B------:R-:W-:Y:S02]  /*0610*/  LOP3.LUT R8, R40, R9, R8, 0xfe, !PT ;  /* 0x0000000928087212 */ /* 0x000fe400078efe08 */
[----:B------:R-:W-:Y:S02]  /*0620*/  LOP3.LUT R40, R40, R6, R7, 0xfe, !PT ;  /* 0x0000000628287212 */ /* 0x000fe400078efe07 */
[----:B------:R-:W-:Y:S02]  /*0630*/  LEA R41, R8, UR4, 0x1 ;  /* 0x0000000408297c11 */ /* 0x000fe4000f8e08ff */
[----:B------:R-:W-:Y:S01]  /*0640*/  LEA R36, R40, UR4, 0x1 ;  /* 0x0000000428247c11 */ /* 0x000fe2000f8e08ff */
[----:B------:R-:W-:Y:S01]  /*0650*/  UIADD3 UR4, UR4, 0x400, URZ ;  /* 0x0000040004047890 */ /* 0x000fe2000fffe03f */
[----:B------:R-:W-:Y:S02]  /*0660*/  IADD3 R46, P0, R22, 0x20, RZ ;  /* 0x00000020162e7810 */ /* 0x000fe40007f1e0ff */
[----:B------:R-:W-:Y:S01]  /*0670*/  IADD3 R44, P1, R20, 0x20, RZ ;  /* 0x00000020142c7810 */ /* 0x000fe20007f3e0ff */
[----:B------:R-:W-:-:S02]  /*0680*/  IMAD.MOV.U32 R3, RZ, RZ, RZ ;  /* 0x000000ffff037224 */ /* 0x000fc400078e00ff */
[----:B------:R-:W-:Y:S01]  /*0690*/  IMAD.X R47, RZ, RZ, R23, P0 ;  /* 0x000000ffff2f7224 */ /* 0x000fe200000e0617 */
[----:B------:R-:W-:Y:S01]  /*06a0*/  LEA R40, R40, UR4, 0x1 ;  /* 0x0000000428287c11 */ /* 0x000fe2000f8e08ff */
[----:B------:R-:W-:Y:S01]  /*06b0*/  IMAD.X R45, RZ, RZ, R21, P1 ;  /* 0x000000ffff2d7224 */ /* 0x000fe200008e0615 */
[----:B--2---:R-:W-:Y:S04]  /*06c0*/  STS.128 [R42], R28 ;  /* 0x0000001c2a007388 */ /* 0x004fe80000000c00 */
[----:B---3--:R-:W-:Y:S01]  /*06d0*/  STS.128 [R42+0x400], R32 ;  /* 0x000400202a007388 */ /* 0x008fe20000000c00 */
[----:B------:R-:W-:Y:S06]  /*06e0*/  BAR.SYNC.DEFER_BLOCKING 0x0 ;  /* 0x0000000000007b1d */ /* 0x000fec0000010000 */
[----:B------:R-:W-:Y:S04]  /*06f0*/  LDSM.16.M88.4 R24, [R41] ;  /* 0x000000002918783b */ /* 0x000fe80000000200 */
[----:B------:R-:W1:Y:S04]  /*0700*/  LDSM.16.M88.4 R12, [R36+0x400] ;  /* 0x00040000240c783b */ /* 0x000e680000000200 */
[----:B------:R-:W2:Y:S01]  /*0710*/  LDSM.16.M88.4 R4, [R36+0x600] ;  /* 0x000600002404783b */ /* 0x000ea20000000200 */
[----:B-1----:R-:W-:Y:S06]  /*0720*/  HMMA.16816.F32.BF16 R8, R24, R12, RZ ;  /* 0x0000000c1808723c */ /* 0x002fec00000418ff */
[----:B------:R-:W-:Y:S06]  /*0730*/  HMMA.16816.F32.BF16 R12, R24, R14, RZ ;  /* 0x0000000e180c723c */ /* 0x000fec00000418ff */
[----:B--2---:R-:W-:Y:S06]  /*0740*/  HMMA.16816.F32.BF16 R16, R24, R4, RZ ;  /* 0x000000041810723c */ /* 0x004fec00000418ff */
[----:B------:R-:W-:-:S15]  /*0750*/  HMMA.16816.F32.BF16 R24, R24, R6, RZ ;  /* 0x000000061818723c */ /* 0x000fde00000418ff */
[----:B------:R-:W-:-:S09]  /*0760*/  NOP ;  /* 0x0000000000007918 */ /* 0x000fd20000000000 */
.L_x_0:
[----:B------:R-:W2:Y:S01]  /*0770*/  LDG.E.128 R4, desc[UR6][R46.64] ;  /* 0x000000062e047981 */ /* 0x000ea2000c1e1d00 */
[----:B------:R-:W-:Y:S06]  /*0780*/  BAR.SYNC.DEFER_BLOCKING 0x0 ;  /* 0x0000000000007b1d */ /* 0x000fec0000010000 */
[----:B------:R-:W3:Y:S04]  /*0790*/  LDG.E.128 R20, desc[UR6][R44.64] ;  /* 0x000000062c147981 */ /* 0x000ee8000c1e1d00 */
[----:B--2---:R1:W-:Y:S04]  /*07a0*/  STS.128 [R42], R4 ;  /* 0x000000042a007388 */ /* 0x0043e80000000c00 */
[----:B---3--:R-:W-:Y:S01]  /*07b0*/  STS.128 [R42+0x400], R20 ;  /* 0x000400142a007388 */ /* 0x008fe20000000c00 */
[----:B------:R-:W-:Y:S06]  /*07c0*/  BAR.SYNC.DEFER_BLOCKING 0x0 ;  /* 0x0000000000007b1d */ /* 0x000fec0000010000 */
[----:B-1----:R-:W2:Y:S04]  /*07d0*/  LDG.E.128 R4, desc[UR6][R46.64+0x20] ;  /* 0x000020062e047981 */ /* 0x002ea8000c1e1d00 */
[----:B------:R-:W-:Y:S04]  /*07e0*/  LDSM.16.M88.4 R20, [R41] ;  /* 0x000000002914783b */ /* 0x000fe80000000200 */
[----:B------:R-:W1:Y:S04]  /*07f0*/  LDSM.16.M88.4 R32, [R40] ;  /* 0x000000002820783b */ /* 0x000e680000000200 */
[----:B------:R-:W3:Y:S01]  /*0800*/  LDSM.16.M88.4 R28, [R40+0x200] ;  /* 0x00020000281c783b */ /* 0x000ee20000000200 */
[----:B------:R-:W-:Y:S06]  /*0810*/  BAR.SYNC.DEFER_BLOCKING 0x0 ;  /* 0x0000000000007b1d */ /* 0x000fec0000010000 */
[----:B------:R-:W4:Y:S01]  /*0820*/  LDG.E.128 R36, desc[UR6][R44.64+0x20] ;  /* 0x000020062c247981 */ /* 0x000f22000c1e1d00 */
[----:B-1----:R-:W-:Y:S06]  /*0830*/  HMMA.16816.F32.BF16 R8, R20, R32, R8 ;  /* 0x000000201408723c */ /* 0x002fec0000041808 */
[----:B------:R-:W-:Y:S06]  /*0840*/  HMMA.16816.F32.BF16 R12, R20, R34, R12 ;  /* 0x00000022140c723c */ /* 0x000fec000004180c */
[----:B---3--:R-:W-:Y:S06]  /*0850*/  HMMA.16816.F32.BF16 R16, R20, R28, R16 ;  /* 0x0000001c1410723c */ /* 0x008fec0000041810 */
[----:B------:R-:W-:Y:S01]  /*0860*/  HMMA.16816.F32.BF16 R24, R20, R30, R24 ;  /* 0x0000001e1418723c */ /* 0x000fe20000041818 */
[----:B--2---:R1:W-:Y:S04]  /*0870*/  STS.128 [R42], R4 ;  /* 0x000000042a007388 */ /* 0x0043e80000000c00 */
[----:B----4-:R2:W-:Y:S01]  /*0880*/  STS.128 [R42+0x400], R36 ;  /* 0x000400242a007388 */ /* 0x0105e20000000c00 */
[----:B------:R-:W-:Y:S06]  /*0890*/  BAR.SYNC.DEFER_BLOCKING 0x0 ;  /* 0x0000000000007b1d */ /* 0x000fec0000010000 */
[----:B-1----:R-:W3:Y:S04]  /*08a0*/  LDG.E.128 R4, desc[UR6][R46.64+0x40] ;  /* 0x000040062e047981 */ /* 0x002ee8000c1e1d00 */
[----:B------:R-:W-:Y:S04]  /*08b0*/  LDSM.16.M88.4 R20, [R41] ;  /* 0x000000002914783b */ /* 0x000fe80000000200 */
[----:B------:R-:W1:Y:S04]  /*08c0*/  LDSM.16.M88.4 R32, [R40] ;  /* 0x000000002820783b */ /* 0x000e680000000200 */
[----:B------:R-:W4:Y:S01]  /*08d0*/  LDSM.16.M88.4 R28, [R40+0x200] ;  /* 0x00020000281c783b */ /* 0x000f220000000200 */
[----:B------:R-:W-:Y:S06]  /*08e0*/  BAR.SYNC.DEFER_BLOCKING 0x0 ;  /* 0x0000000000007b1d */ /* 0x000fec0000010000 */
[----:B--2---:R-:W2:Y:S01]  /*08f0*/  LDG.E.128 R36, desc[UR6][R44.64+0x40] ;  /* 0x000040062c247981 */ /* 0x004ea2000c1e1d00 */
[----:B-1----:R-:W-:Y:S06]  /*0900*/  HMMA.16816.F32.BF16 R8, R20, R32, R8 ;  /* 0x000000201408723c */ /* 0x002fec0000041808 */
[----:B------:R-:W-:Y:S06]  /*0910*/  HMMA.16816.F32.BF16 R12, R20, R34, R12 ;  /* 0x00000022140c723c */ /* 0x000fec000004180c */
[----:B----4-:R-:W-:Y:S06]  /*0920*/  HMMA.16816.F32.BF16 R16, R20, R28, R16 ;  /* 0x0000001c1410723c */ /* 0x010fec0000041810 */
[----:B------:R-:W-:Y:S01]  /*0930*/  HMMA.16816.F32.BF16 R24, R20, R30, R24 ;  /* 0x0000001e1418723c */ /* 0x000fe20000041818 */
[----:B---3--:R1:W-:Y:S04]  /*0940*/  STS.128 [R42], R4 ;  /* 0x000000042a007388 */ /* 0x0083e80000000c00 */
[----:B--2---:R2:W-:Y:S01]  /*0950*/  STS.128 [R42+0x400], R36 ;  /* 0x000400242a007388 */ /* 0x0045e20000000c00 */
        /* <DEDUP_REMOVED lines=97> */
[----:B--2---:R-:W2:Y:S04]  /*0f70*/  LDG.E.128 R36, desc[UR6][R44.64+0x140] ;  /* 0x000140062c247981 */ /* 0x004ea8000c1e1d00 */
[----:B---3--:R3:W-:Y:S04]  /*0f80*/  STS.128 [R42], R4 ;  /* 0x000000042a007388 */ /* 0x0087e80000000c00 */
[----:B--2---:R-:W-:Y:S01]  /*0f90*/  STS.128 [R42+0x400], R36 ;  /* 0x000400242a007388 */ /* 0x004fe20000000c00 */
[----:B------:R-:W-:Y:S06]  /*0fa0*/  BAR.SYNC.DEFER_BLOCKING 0x0 ;  /* 0x0000000000007b1d */ /* 0x000fec0000010000 */
[----:B---3--:R-:W2:Y:S01]  /*0fb0*/  LDG.E.128 R4, desc[UR6][R46.64+0x160] ;  /* 0x000160062e047981 */ /* 0x008ea2000c1e1d00 */
[----:B-1----:R-:W-:Y:S06]  /*0fc0*/  HMMA.16816.F32.BF16 R8, R28, R20, R8 ;  /* 0x000000141c08723c */ /* 0x002fec0000041808 */
[----:B------:R-:W-:Y:S01]  /*0fd0*/  HMMA.16816.F32.BF16 R12, R28, R22, R12 ;  /* 0x000000161c0c723c */ /* 0x000fe2000004180c */
[----:B------:R-:W-:Y:S05]  /*0fe0*/  LDSM.16.M88.4 R20, [R40] ;  /* 0x000000002814783b */ /* 0x000fea0000000200 */
[----:B----4-:R-:W-:Y:S06]  /*0ff0*/  HMMA.16816.F32.BF16 R16, R28, R32, R16 ;  /* 0x000000201c10723c */ /* 0x010fec0000041810 */
[----:B------:R-:W-:Y:S01]  /*1000*/  HMMA.16816.F32.BF16 R24, R28, R34, R24 ;  /* 0x000000221c18723c */ /* 0x000fe20000041818 */
[----:B------:R-:W1:Y:S04]  /*1010*/  LDSM.16.M88.4 R32, [R41] ;  /* 0x000000002920783b */ /* 0x000e680000000200 */
[----:B------:R-:W3:Y:S01]  /*1020*/  LDSM.16.M88.4 R28, [R40+0x200] ;  /* 0x00020000281c783b */ /* 0x000ee20000000200 */
[----:B------:R-:W-:Y:S06]  /*1030*/  BAR.SYNC.DEFER_BLOCKING 0x0 ;  /* 0x0000000000007b1d */ /* 0x000fec0000010000 */
[----:B--2---:R2:W-:Y:S04]  /*1040*/  STS.128 [R42], R4 ;  /* 0x000000042a007388 */ /* 0x0045e80000000c00 */
[----:B--2---:R-:W2:Y:S01]  /*1050*/  LDG.E.128 R4, desc[UR6][R44.64+0x160] ;  /* 0x000160062c047981 */ /* 0x004ea2000c1e1d00 */
[----:B-1----:R-:W-:Y:S06]  /*1060*/  HMMA.16816.F32.BF16 R8, R32, R20, R8 ;  /* 0x000000142008723c */ /* 0x002fec0000041808 */
[----:B------:R-:W-:Y:S06]  /*1070*/  HMMA.16816.F32.BF16 R12, R32, R22, R12 ;  /* 0x00000016200c723c */ /* 0x000fec000004180c */
[----:B---3--:R-:W-:Y:S06]  /*1080*/  HMMA.16816.F32.BF16 R16, R32, R28, R16 ;  /* 0x0000001c2010723c */ /* 0x008fec0000041810 */
[----:B------:R-:W-:Y:S01]  /*1090*/  HMMA.16816.F32.BF16 R24, R32, R30, R24 ;  /* 0x0000001e2018723c */ /* 0x000fe20000041818 */
[----:B--2---:R1:W-:Y:S01]  /*10a0*/  STS.128 [R42+0x400], R4 ;  /* 0x000400042a007388 */ /* 0x0043e20000000c00 */
[----:B------:R-:W-:Y:S06]  /*10b0*/  BAR.SYNC.DEFER_BLOCKING 0x0 ;  /* 0x0000000000007b1d */ /* 0x000fec0000010000 */
[----:B------:R-:W-:Y:S04]  /*10c0*/  LDSM.16.M88.4 R20, [R41] ;  /* 0x000000002914783b */ /* 0x000fe80000000200 */
[----:B------:R-:W2:Y:S04]  /*10d0*/  LDSM.16.M88.4 R36, [R40] ;  /* 0x000000002824783b */ /* 0x000ea80000000200 */
[----:B------:R-:W3:Y:S04]  /*10e0*/  LDSM.16.M88.4 R32, [R40+0x200] ;  /* 0x000200002820783b */ /* 0x000ee80000000200 */
[----:B-1----:R1:W4:Y:S01]  /*10f0*/  LDG.E.128 R4, desc[UR6][R46.64+0x180] ;  /* 0x000180062e047981 */ /* 0x002322000c1e1d00 */
[----:B------:R-:W-:Y:S06]  /*1100*/  BAR.SYNC.DEFER_BLOCKING 0x0 ;  /* 0x0000000000007b1d */ /* 0x000fec0000010000 */
[----:B------:R5:W4:Y:S01]  /*1110*/  LDG.E.128 R28, desc[UR6][R44.64+0x180] ;  /* 0x000180062c1c7981 */ /* 0x000b22000c1e1d00 */
[----:B--2---:R-:W-:Y:S06]  /*1120*/  HMMA.16816.F32.BF16 R8, R20, R36, R8 ;  /* 0x000000241408723c */ /* 0x004fec0000041808 */
[----:B------:R-:W-:Y:S06]  /*1130*/  HMMA.16816.F32.BF16 R12, R20, R38, R12 ;  /* 0x00000026140c723c */ /* 0x000fec000004180c */
[----:B---3--:R-:W-:Y:S06]  /*1140*/  HMMA.16816.F32.BF16 R16, R20, R32, R16 ;  /* 0x000000201410723c */ /* 0x008fec0000041810 */
[----:B------:R-:W-:Y:S01]  /*1150*/  HMMA.16816.F32.BF16 R24, R20, R34, R24 ;  /* 0x000000221418723c */ /* 0x000fe20000041818 */
[----:B------:R-:W-:-:S05]  /*1160*/  VIADD R3, R3, 0xd0 ;  /* 0x000000d003037836 */ /* 0x000fca0000000000 */
[----:B------:R-:W-:Y:S02]  /*1170*/  ISETP.GE.U32.AND P0, PT, R3, 0x2ff0, PT ;  /* 0x00002ff00300780c */ /* 0x000fe40003f06070 */
[----:B-1----:R-:W-:Y:S02]  /*1180*/  IADD3 R46, P1, R46, 0x1a0, RZ ;  /* 0x000001a02e2e7810 */ /* 0x002fe40007f3e0ff */
[----:B-----5:R-:W-:-:S03]  /*1190*/  IADD3 R44, P2, R44, 0x1a0, RZ ;  /* 0x000001a02c2c7810 */ /* 0x020fc60007f5e0ff */
[----:B------:R-:W-:Y:S02]  /*11a0*/  IMAD.X R47, RZ, RZ, R47, P1 ;  /* 0x000000ffff2f7224 */ /* 0x000fe400008e062f */
[----:B------:R-:W-:Y:S01]  /*11b0*/  IMAD.X R45, RZ, RZ, R45, P2 ;  /* 0x000000ffff2d7224 */ /* 0x000fe200010e062d */
[----:B----4-:R-:W-:Y:S04]  /*11c0*/  STS.128 [R42], R4 ;  /* 0x000000042a007388 */ /* 0x010fe80000000c00 */
[----:B------:R-:W-:Y:S01]  /*11d0*/  STS.128 [R42+0x400], R28 ;  /* 0x0004001c2a007388 */ /* 0x000fe20000000c00 */
[----:B------:R-:W-:Y:S06]  /*11e0*/  BAR.SYNC.DEFER_BLOCKING 0x0 ;  /* 0x0000000000007b1d */ /* 0x000fec0000010000 */
[----:B------:R-:W-:Y:S04]  /*11f0*/  LDSM.16.M88.4 R20, [R41] ;  /* 0x000000002914783b */ /* 0x000fe80000000200 */
[----:B------:R-:W1:Y:S04]  /*1200*/  LDSM.16.M88.4 R28, [R40] ;  /* 0x00000000281c783b */ /* 0x000e680000000200 */
[----:B------:R-:W2:Y:S01]  /*1210*/  LDSM.16.M88.4 R4, [R40+0x200] ;  /* 0x000200002804783b */ /* 0x000ea20000000200 */
[----:B-1----:R-:W-:Y:S06]  /*1220*/  HMMA.16816.F32.BF16 R8, R20, R28, R8 ;  /* 0x0000001c1408723c */ /* 0x002fec0000041808 */
[----:B------:R-:W-:Y:S06]  /*1230*/  HMMA.16816.F32.BF16 R12, R20, R30, R12 ;  /* 0x0000001e140c723c */ /* 0x000fec000004180c */
[----:B--2---:R-:W-:Y:S06]  /*1240*/  HMMA.16816.F32.BF16 R16, R20, R4, R16 ;  /* 0x000000041410723c */ /* 0x004fec0000041810 */
[----:B------:R-:W-:Y:S01]  /*1250*/  HMMA.16816.F32.BF16 R24, R20, R6, R24 ;  /* 0x000000061418723c */ /* 0x000fe20000041818 */
[----:B------:R-:W-:-:S08]  /*1260*/  NOP ;  /* 0x0000000000007918 */ /* 0x000fd00000000000 */
[----:B------:R-:W-:-:S15]  /*1270*/  @!P0 BRA `(.L_x_0) ;  /* 0xfffffff4003c8947 */ /* 0x000fde000383ffff */
[----:B------:R-:W1:Y:S01]  /*1280*/  S2R R3, SR_TID.X ;  /* 0x0000000000037919 */ /* 0x000e620000002100 */
[----:B------:R-:W2:Y:S01]  /*1290*/  S2UR UR4, SR_CgaCtaId ;  /* 0x00000000000479c3 */ /* 0x000ea20000008800 */
[----:B------:R-:W-:Y:S01]  /*12a0*/  UMOV UR5, 0x400 ;  /* 0x0000040000057882 */ /* 0x000fe20000000000 */
[----:B------:R-:W-:-:S06]  /*12b0*/  F2FP.BF16.F32.PACK_AB R11, R11, R10 ;  /* 0x0000000a0b0b723e */ /* 0x000fcc00000010ff */
[----:B------:R-:W-:Y:S01]  /*12c0*/  BAR.SYNC.DEFER_BLOCKING 0x0 ;  /* 0x0000000000007b1d */ /* 0x000fe20000010000 */
[----:B------:R-:W-:Y:S02]  /*12d0*/  F2FP.BF16.F32.PACK_AB R9, R9, R8 ;  /* 0x000000080909723e */ /* 0x000fe400000010ff */
[----:B------:R-:W-:Y:S02]  /*12e0*/  F2FP.BF16.F32.PACK_AB R13, R13, R12 ;  /* 0x0000000c0d0d723e */ /* 0x000fe400000010ff */
[----:B------:R-:W-:Y:S02]  /*12f0*/  F2FP.BF16.F32.PACK_AB R15, R15, R14 ;  /* 0x0000000e0f0f723e */ /* 0x000fe400000010ff */
[----:B------:R-:W-:Y:S02]  /*1300*/  F2FP.BF16.F32.PACK_AB R17, R17, R16 ;  /* 0x000000101111723e */ /* 0x000fe400000010ff */
[----:B------:R-:W-:Y:S02]  /*1310*/  F2FP.BF16.F32.PACK_AB R19, R19, R18 ;  /* 0x000000121313723e */ /* 0x000fe400000010ff */
[----:B------:R-:W-:-:S02]  /*1320*/  F2FP.BF16.F32.PACK_AB R25, R25, R24 ;  /* 0x000000181919723e */ /* 0x000fc400000010ff */
[----:B------:R-:W-:Y:S01]  /*1330*/  F2FP.BF16.F32.PACK_AB R27, R27, R26 ;  /* 0x0000001a1b1b723e */ /* 0x000fe200000010ff */
[----:B--2---:R-:W-:Y:S01]  /*1340*/  UPRMT UR4, UR4, 0x654, UR5 ;  /* 0x0000065404047896 */ /* 0x004fe20008000005 */
[----:B-1----:R-:W-:Y:S02]  /*1350*/  SHF.R.U32.HI R4, RZ, 0x5, R3 ;  /* 0x00000005ff047819 */ /* 0x002fe40000011603 */
[C---:B------:R-:W-:Y:S02]  /*1360*/  LOP3.LUT R5, R3.reuse, 0x1f, RZ, 0xc0, !PT ;  /* 0x0000001f03057812 */ /* 0x040fe400078ec0ff */
[----:B------:R-:W-:Y:S02]  /*1370*/  LOP3.LUT R4, R4, 0x1, RZ, 0xc0, !PT ;  /* 0x0000000104047812 */ /* 0x000fe400078ec0ff */
[----:B------:R-:W-:Y:S02]  /*1380*/  SHF.R.U32.HI R5, RZ, 0x2, R5 ;  /* 0x00000002ff057819 */ /* 0x000fe40000011605 */
[----:B------:R-:W-:-:S02]  /*1390*/  LOP3.LUT R6, R3, 0x3, RZ, 0xc0, !PT ;  /* 0x0000000303067812 */ /* 0x000fc400078ec0ff */
[----:B------:R-:W-:Y:S01]  /*13a0*/  SHF.R.U32.HI R14, RZ, 0x2, R3 ;  /* 0x00000002ff0e7819 */ /* 0x000fe20000011603 */
[C-C-:B------:R-:W-:Y:S02]  /*13b0*/  IMAD R7, R4.reuse, 0x10, R5.reuse ;  /* 0x0000001004077824 */ /* 0x140fe400078e0205 */
[----:B------:R-:W-:Y:S02]  /*13c0*/  IMAD R5, R4, 0x8, R5 ;  /* 0x0000000804057824 */ /* 0x000fe400078e0205 */
[--C-:B------:R-:W-:Y:S02]  /*13d0*/  IMAD R7, R7, 0x14, R6.reuse ;  /* 0x0000001407077824 */ /* 0x100fe400078e0206 */
[----:B------:R-:W-:-:S03]  /*13e0*/  IMAD R4, R5, 0x5, R6 ;  /* 0x0000000505047824 */ /* 0x000fc600078e0206 */
[----:B------:R-:W-:Y:S01]  /*13f0*/  LEA R10, R7, UR4, 0x2 ;  /* 0x00000004070a7c11 */ /* 0x000fe2000f8e10ff */
[----:B------:R-:W-:-:S04]  /*1400*/  IMAD.SHL.U32 R4, R4, 0x8, RZ ;  /* 0x0000000804047824 */ /* 0x000fc800078e00ff */
[----:B------:R1:W-:Y:S01]  /*1410*/  STS [R10], R9 ;  /* 0x000000090a007388 */ /* 0x0003e20000000800 */
[----:B------:R-:W-:-:S03]  /*1420*/  LEA R12, R4, UR4, 0x1 ;  /* 0x00000004040c7c11 */ /* 0x000fc6000f8e08ff */
[----:B------:R2:W-:Y:S04]  /*1430*/  STS [R10+0x280], R11 ;  /* 0x0002800b0a007388 */ /* 0x0005e80000000800 */
[----:B------:R-:W-:Y:S01]  /*1440*/  STS [R10+0x10], R13 ;  /* 0x0000100d0a007388 */ /* 0x000fe20000000800 */
[----:B-1----:R-:W1:Y:S03]  /*1450*/  LDC.64 R8, c[0x0][0x220] ;  /* 0x00008800ff087b82 */ /* 0x002e660000000a00 */
[----:B------:R-:W-:Y:S01]  /*1460*/  STS [R10+0x290], R15 ;  /* 0x0002900f0a007388 */ /* 0x000fe20000000800 */
[----:B--2---:R-:W-:Y:S01]  /*1470*/  IMAD.SHL.U32 R11, R3, 0x8, RZ ;  /* 0x00000008030b7824 */ /* 0x004fe200078e00ff */
[----:B------:R-:W-:-:S02]  /*1480*/  SGXT.U32 R3, R14, 0x4 ;  /* 0x000000040e03781a */ /* 0x000fc40000000000 */
[----:B------:R-:W-:Y:S02]  /*1490*/  STS [R10+0x20], R17 ;  /* 0x000020110a007388 */ /* 0x000fe40000000800 */
[----:B------:R-:W-:Y:S02]  /*14a0*/  LOP3.LUT R0, R0, 0x18, R11, 0xf8, !PT ;  /* 0x0000001800007812 */ /* 0x000fe400078ef80b */
[----:B------:R-:W-:Y:S01]  /*14b0*/  STS [R10+0x2a0], R19 ;  /* 0x0002a0130a007388 */ /* 0x000fe20000000800 */
[----:B------:R-:W-:Y:S02]  /*14c0*/  LOP3.LUT R3, R3, R2, RZ, 0xfc, !PT ;  /* 0x0000000203037212 */ /* 0x000fe400078efcff */
[----:B------:R-:W-:Y:S01]  /*14d0*/  ISETP.GE.AND P0, PT, R0, 0xc00, PT ;  /* 0x00000c000000780c */ /* 0x000fe20003f06270 */
[----:B------:R-:W-:Y:S01]  /*14e0*/  STS [R10+0x30], R25 ;  /* 0x000030190a007388 */ /* 0x000fe20000000800 */
[C---:B------:R-:W-:Y:S01]  /*14f0*/  LOP3.LUT R2, R3.reuse, 0x10, RZ, 0xfc, !PT ;  /* 0x0000001003027812 */ /* 0x040fe200078efcff */
[C---:B------:R-:W-:Y:S01]  /*1500*/  IMAD R11, R3.reuse, 0xc00, R0 ;  /* 0x00000c00030b7824 */ /* 0x040fe200078e0200 */
[----:B------:R-:W-:Y:S01]  /*1510*/  ISETP.LT.AND P1, PT, R3, 0x1000, !P0 ;  /* 0x000010000300780c */ /* 0x000fe20004721270 */
[----:B------:R-:W-:Y:S01]  /*1520*/  STS [R10+0x2b0], R27 ;  /* 0x0002b01b0a007388 */ /* 0x000fe20000000800 */
[----:B------:R-:W-:Y:S01]  /*1530*/  BAR.SYNC.DEFER_BLOCKING 0x0 ;  /* 0x0000000000007b1d */ /* 0x000fe20000010000 */
[----:B------:R-:W-:Y:S01]  /*1540*/  ISETP.LT.AND P0, PT, R2, 0x1000, !P0 ;  /* 0x000010000200780c */ /* 0x000fe20004701270 */
[----:B-1----:R-:W-:-:S04]  /*1550*/  IMAD.WIDE R2, R11, 0x2, R8 ;  /* 0x000000020b027825 */ /* 0x002fc800078e0208 */
[----:B------:R-:W1:Y:S05]  /*1560*/  LDS.128 R4, [R12] ;  /* 0x000000000c047984 */ /* 0x000e6a0000000c00 */
[----:B-1----:R1:W-:Y:S03]  /*1570*/  @P1 STG.E.128 desc[UR6][R2.64], R4 ;  /* 0x0000000402001986 */ /* 0x0023e6000c101d06 */
[----:B------:R-:W-:Y:S05]  /*1580*/  @!P0 EXIT ;  /* 0x000000000000894d */ /* 0x000fea0003800000 */
[----:B------:R-:W0:Y:S01]  /*1590*/  LDS.128 R12, [R12+0x500] ;  /* 0x000500000c0c7984 */ /* 0x000e220000000c00 */
[----:B------:R-:W-:-:S04]  /*15a0*/  VIADD R11, R11, 0xc000 ;  /* 0x0000c0000b0b7836 */ /* 0x000fc80000000000 */
[----:B------:R-:W-:-:S05]  /*15b0*/  IMAD.WIDE R8, R11, 0x2, R8 ;  /* 0x000000020b087825 */ /* 0x000fca00078e0208 */
[----:B0-----:R-:W-:Y:S01]  /*15c0*/  STG.E.128 desc[UR6][R8.64], R12 ;  /* 0x0000000c08007986 */ /* 0x001fe2000c101d06 */
[----:B------:R-:W-:Y:S05]  /*15d0*/  EXIT ;  /* 0x000000000000794d */ /* 0x000fea0003800000 */
.L_x_1:
[----:B------:R-:W-:-:S00]  /*15e0*/  BRA `(.L_x_1) ;  /* 0xfffffffc00fc7947 */ /* 0x000fc0000383ffff */
[----:B------:R-:W-:-:S00]  /*15f0*/  NOP ;  /* 0x0000000000007918 */ /* 0x000fc00000000000 */
        /* <DEDUP_REMOVED lines=8> */
.L_x_2:


//--------------------- .nv.shared.triton_mm      --------------------------
	.section	.nv.shared.triton_mm,"aw",@nobits
	.sectionflags	@""
	.align	16
	.zero		1024


//--------------------- .nv.constant0.triton_mm   --------------------------
	.section	.nv.constant0.triton_mm,"a",@progbits
	.sectionflags	@""
	.align	4
.nv.constant0.triton_mm:
	.zero		552
